//
// Generated by NVIDIA NVVM Compiler
//
// Compiler Build ID: CL-36424714
// Cuda compilation tools, release 13.0, V13.0.88
// Based on NVVM 20.0.0
//

.version 9.0
.target sm_100
.address_size 64

	// .globl	_Z9sumKernelPKfPfi
.extern .shared .align 16 .b8 sharedData[];

.visible .entry _Z9sumKernelPKfPfi(
	.param .u64 .ptr .align 1 _Z9sumKernelPKfPfi_param_0,
	.param .u64 .ptr .align 1 _Z9sumKernelPKfPfi_param_1,
	.param .u32 _Z9sumKernelPKfPfi_param_2
)
{
	.reg .pred 	%p<6>;
	.reg .b32 	%r<14>;
	.reg .b32 	%f<9>;
	.reg .b64 	%rd<9>;

	ld.param.u64 	%rd1, [_Z9sumKernelPKfPfi_param_0];
	ld.param.u64 	%rd2, [_Z9sumKernelPKfPfi_param_1];
	ld.param.u32 	%r8, [_Z9sumKernelPKfPfi_param_2];
	mov.u32 	%r1, %tid.x;
	mov.u32 	%r2, %ctaid.x;
	mov.u32 	%r13, %ntid.x;
	mad.lo.s32 	%r4, %r2, %r13, %r1;
	setp.ge.s32 	%p1, %r4, %r8;
	mov.f32 	%f8, 0f00000000;
	@%p1 bra 	$L__BB0_2;
	cvta.to.global.u64 	%rd3, %rd1;
	mul.wide.s32 	%rd4, %r4, 4;
	add.s64 	%rd5, %rd3, %rd4;
	ld.global.f32 	%f8, [%rd5];
$L__BB0_2:
	shl.b32 	%r9, %r1, 2;
	mov.u32 	%r10, sharedData;
	add.s32 	%r5, %r10, %r9;
	st.shared.f32 	[%r5], %f8;
	bar.sync 	0;
	setp.lt.u32 	%p2, %r13, 2;
	@%p2 bra 	$L__BB0_6;
$L__BB0_3:
	shr.u32 	%r7, %r13, 1;
	setp.ge.u32 	%p3, %r1, %r7;
	@%p3 bra 	$L__BB0_5;
	shl.b32 	%r11, %r7, 2;
	add.s32 	%r12, %r5, %r11;
	ld.shared.f32 	%f4, [%r12];
	ld.shared.f32 	%f5, [%r5];
	add.f32 	%f6, %f4, %f5;
	st.shared.f32 	[%r5], %f6;
$L__BB0_5:
	bar.sync 	0;
	setp.gt.u32 	%p4, %r13, 3;
	mov.u32 	%r13, %r7;
	@%p4 bra 	$L__BB0_3;
$L__BB0_6:
	setp.ne.s32 	%p5, %r1, 0;
	@%p5 bra 	$L__BB0_8;
	ld.shared.f32 	%f7, [sharedData];
	cvta.to.global.u64 	%rd6, %rd2;
	mul.wide.u32 	%rd7, %r2, 4;
	add.s64 	%rd8, %rd6, %rd7;
	st.global.f32 	[%rd8], %f7;
$L__BB0_8:
	ret;

}


// ===== COMPILED SASS (sm_100) =====

	.target	sm_100

	.elftype	@"ET_EXEC"


//--------------------- .note.nv.tkinfo           --------------------------
	.section	.note.nv.tkinfo,"",@"SHT_NOTE"
	.sectionflags	@"SHF_NOTE_NV_TKINFO"
	.tkinfo
        /*0018*/ 	.word	0x00000002
        /*0030*/ 	.string	""
        /*0030*/ 	.string	"ptxas"
        /*0030*/ 	.string	"Cuda compilation tools, release 13.0, V13.0.88"
        /*0030*/ 	.string	"Build cuda_13.0.r13.0/compiler.36424714_0"
        /*0030*/ 	.string	"-arch sm_100 -m 64 "



//--------------------- .note.nv.cuinfo           --------------------------
	.section	.note.nv.cuinfo,"",@"SHT_NOTE"
	.sectionflags	@"SHF_NOTE_NV_CUINFO"
        /*0018*/ 	.short	0x0002
        /*001a*/ 	.short	0x0064
        /*001c*/ 	.short	0x0082
	.zero		2


//--------------------- .nv.info                  --------------------------
	.section	.nv.info,"",@"SHT_CUDA_INFO"
	.align	4


	//----- nvinfo : EIATTR_REGCOUNT
	.align		4
        /*0000*/ 	.byte	0x04, 0x2f
        /*0002*/ 	.short	(.L_1 - .L_0)
	.align		4
.L_0:
        /*0004*/ 	.word	index@(_Z9sumKernelPKfPfi)
        /*0008*/ 	.word	0x0000000b


	//----- nvinfo : EIATTR_FRAME_SIZE
	.align		4
.L_1:
        /*000c*/ 	.byte	0x04, 0x11
        /*000e*/ 	.short	(.L_3 - .L_2)
	.align		4
.L_2:
        /*0010*/ 	.word	index@(_Z9sumKernelPKfPfi)
        /*0014*/ 	.word	0x00000000


	//----- nvinfo : EIATTR_MIN_STACK_SIZE
	.align		4
.L_3:
        /*0018*/ 	.byte	0x04, 0x12
        /*001a*/ 	.short	(.L_5 - .L_4)
	.align		4
.L_4:
        /*001c*/ 	.word	index@(_Z9sumKernelPKfPfi)
        /*0020*/ 	.word	0x00000000
.L_5:


//--------------------- .nv.compat                --------------------------
	.section	.nv.compat,"",@"SHT_CUDA_COMPAT_INFO"
	.align	4
        /*0000*/ 	.byte	0x02, 0x09, 0x00, 0x00, 0x02, 0x02, 0x01, 0x00, 0x02, 0x05, 0x05, 0x00, 0x03, 0x07, 0x01, 0x01
        /*0010*/ 	.byte	0x02, 0x03, 0x00, 0x00, 0x02, 0x06, 0x01, 0x00, 0x04, 0x0b, 0x08, 0x00, 0x09, 0x00, 0x00, 0x00
        /*0020*/ 	.byte	0x00, 0x00, 0x00, 0x00


//--------------------- .nv.info._Z9sumKernelPKfPfi --------------------------
	.section	.nv.info._Z9sumKernelPKfPfi,"",@"SHT_CUDA_INFO"
	.sectionflags	@""
	.align	4


	//----- nvinfo : EIATTR_CUDA_API_VERSION
	.align		4
        /*0000*/ 	.byte	0x04, 0x37
        /*0002*/ 	.short	(.L_7 - .L_6)
.L_6:
        /*0004*/ 	.word	0x00000082


	//----- nvinfo : EIATTR_KPARAM_INFO
	.align		4
.L_7:
        /*0008*/ 	.byte	0x04, 0x17
        /*000a*/ 	.short	(.L_9 - .L_8)
.L_8:
        /*000c*/ 	.word	0x00000000
        /*0010*/ 	.short	0x0002
        /*0012*/ 	.short	0x0010
        /*0014*/ 	.byte	0x00, 0xf0, 0x11, 0x00


	//----- nvinfo : EIATTR_KPARAM_INFO
	.align		4
.L_9:
        /*0018*/ 	.byte	0x04, 0x17
        /*001a*/ 	.short	(.L_11 - .L_10)
.L_10:
        /*001c*/ 	.word	0x00000000
        /*0020*/ 	.short	0x0001
        /*0022*/ 	.short	0x0008
        /*0024*/ 	.byte	0x00, 0xf5, 0x21, 0x00


	//----- nvinfo : EIATTR_KPARAM_INFO
	.align		4
.L_11:
        /*0028*/ 	.byte	0x04, 0x17
        /*002a*/ 	.short	(.L_13 - .L_12)
.L_12:
        /*002c*/ 	.word	0x00000000
        /*0030*/ 	.short	0x0000
        /*0032*/ 	.short	0x0000
        /*0034*/ 	.byte	0x00, 0xf5, 0x21, 0x00


	//----- nvinfo : EIATTR_SPARSE_MMA_MASK
	.align		4
.L_13:
        /*0038*/ 	.byte	0x03, 0x50
        /*003a*/ 	.short	0x0000


	//----- nvinfo : EIATTR_MAXREG_COUNT
	.align		4
        /*003c*/ 	.byte	0x03, 0x1b
        /*003e*/ 	.short	0x00ff


	//----- nvinfo : EIATTR_NUM_BARRIERS
	.align		4
        /*0040*/ 	.byte	0x02, 0x4c
        /*0042*/ 	.byte	0x01
	.zero		1


	//----- nvinfo : EIATTR_MERCURY_ISA_VERSION
	.align		4
        /*0044*/ 	.byte	0x03, 0x5f
        /*0046*/ 	.short	0x0101


	//----- nvinfo : EIATTR_VRC_CTA_INIT_COUNT
	.align		4
        /*0048*/ 	.byte	0x02, 0x4a
	.zero		1
	.zero		1


	//----- nvinfo : EIATTR_EXIT_INSTR_OFFSETS
	.align		4
        /*004c*/ 	.byte	0x04, 0x1c
        /*004e*/ 	.short	(.L_15 - .L_14)


	//   ....[0]....
.L_14:
        /*0050*/ 	.word	0x00000210


	//   ....[1]....
        /*0054*/ 	.word	0x00000290


	//----- nvinfo : EIATTR_CBANK_PARAM_SIZE
	.align		4
.L_15:
        /*0058*/ 	.byte	0x03, 0x19
        /*005a*/ 	.short	0x0014


	//----- nvinfo : EIATTR_PARAM_CBANK
	.align		4
        /*005c*/ 	.byte	0x04, 0x0a
        /*005e*/ 	.short	(.L_17 - .L_16)
	.align		4
.L_16:
        /*0060*/ 	.word	index@(.nv.constant0._Z9sumKernelPKfPfi)
        /*0064*/ 	.short	0x0380
        /*0066*/ 	.short	0x0014


	//----- nvinfo : EIATTR_SW_WAR
	.align		4
.L_17:
        /*0068*/ 	.byte	0x04, 0x36
        /*006a*/ 	.short	(.L_19 - .L_18)
.L_18:
        /*006c*/ 	.word	0x00000008
.L_19:


//--------------------- .nv.callgraph             --------------------------
	.section	.nv.callgraph,"",@"SHT_CUDA_CALLGRAPH"
	.align	4
	.sectionentsize	8
	.align		4
        /*0000*/ 	.word	0x00000000
	.align		4
        /*0004*/ 	.word	0xffffffff
	.align		4
        /*0008*/ 	.word	0x00000000
	.align		4
        /*000c*/ 	.word	0xfffffffe
	.align		4
        /*0010*/ 	.word	0x00000000
	.align		4
        /*0014*/ 	.word	0xfffffffd
	.align		4
        /*0018*/ 	.word	0x00000000
	.align		4
        /*001c*/ 	.word	0xfffffffc


//--------------------- .text._Z9sumKernelPKfPfi  --------------------------
	.section	.text._Z9sumKernelPKfPfi,"ax",@progbits
	.align	128
        .global         _Z9sumKernelPKfPfi
        .type           _Z9sumKernelPKfPfi,@function
        .size           _Z9sumKernelPKfPfi,(.L_x_3 - _Z9sumKernelPKfPfi)
        .other          _Z9sumKernelPKfPfi,@"STO_CUDA_ENTRY STV_DEFAULT"
_Z9sumKernelPKfPfi:
.text._Z9sumKernelPKfPfi:
[----:B------:R-:W-:Y:S01]  /*0000*/  LDC R1, c[0x0][0x37c] ;  /* 0x0000df00ff017b82 */ /* 0x000fe20000000800 */
[----:B------:R-:W0:Y:S01]  /*0010*/  S2R R6, SR_TID.X ;  /* 0x0000000000067919 */ /* 0x000e220000002100 */
[----:B------:R-:W0:Y:S01]  /*0020*/  LDCU UR8, c[0x0][0x360] ;  /* 0x00006c00ff0877ac */ /* 0x000e220008000800 */
[----:B------:R-:W-:Y:S01]  /*0030*/  IMAD.MOV.U32 R4, RZ, RZ, RZ ;  /* 0x000000ffff047224 */ /* 0x000fe200078e00ff */
[----:B------:R-:W0:Y:S01]  /*0040*/  S2R R7, SR_CTAID.X ;  /* 0x0000000000077919 */ /* 0x000e220000002500 */
[----:B------:R-:W1:Y:S01]  /*0050*/  LDCU UR4, c[0x0][0x390] ;  /* 0x00007200ff0477ac */ /* 0x000e620008000800 */
[----:B------:R-:W2:Y:S01]  /*0060*/  LDCU.64 UR6, c[0x0][0x358] ;  /* 0x00006b00ff0677ac */ /* 0x000ea20008000a00 */
[----:B0-----:R-:W-:-:S05]  /*0070*/  IMAD R5, R7, UR8, R6 ;  /* 0x0000000807057c24 */ /* 0x001fca000f8e0206 */
[----:B-1----:R-:W-:-:S13]  /*0080*/  ISETP.GE.AND P0, PT, R5, UR4, PT ;  /* 0x0000000405007c0c */ /* 0x002fda000bf06270 */
[----:B------:R-:W0:Y:S02]  /*0090*/  @!P0 LDC.64 R2, c[0x0][0x380] ;  /* 0x0000e000ff028b82 */ /* 0x000e240000000a00 */
[----:B0-----:R-:W-:-:S05]  /*00a0*/  @!P0 IMAD.WIDE R2, R5, 0x4, R2 ;  /* 0x0000000405028825 */ /* 0x001fca00078e0202 */
[----:B--2---:R-:W2:Y:S01]  /*00b0*/  @!P0 LDG.E R4, desc[UR6][R2.64] ;  /* 0x0000000602048981 */ /* 0x004ea2000c1e1900 */
[----:B------:R-:W0:Y:S01]  /*00c0*/  S2UR UR5, SR_CgaCtaId ;  /* 0x00000000000579c3 */ /* 0x000e220000008800 */
[----:B------:R-:W-:Y:S01]  /*00d0*/  IMAD.U32 R0, RZ, RZ, UR8 ;  /* 0x00000008ff007e24 */ /* 0x000fe2000f8e00ff */
[----:B------:R-:W-:Y:S01]  /*00e0*/  UMOV UR4, 0x400 ;  /* 0x0000040000047882 */ /* 0x000fe20000000000 */
[----:B------:R-:W-:-:S03]  /*00f0*/  ISETP.NE.AND P0, PT, R6, RZ, PT ;  /* 0x000000ff0600720c */ /* 0x000fc60003f05270 */
[----:B------:R-:W-:Y:S01]  /*0100*/  ISETP.GE.U32.AND P1, PT, R0, 0x2, PT ;  /* 0x000000020000780c */ /* 0x000fe20003f26070 */
[----:B0-----:R-:W-:-:S06]  /*0110*/  ULEA UR4, UR5, UR4, 0x18 ;  /* 0x0000000405047291 */ /* 0x001fcc000f8ec0ff */
[----:B------:R-:W-:-:S05]  /*0120*/  LEA R5, R6, UR4, 0x2 ;  /* 0x0000000406057c11 */ /* 0x000fca000f8e10ff */
[----:B--2---:R0:W-:Y:S01]  /*0130*/  STS [R5], R4 ;  /* 0x0000000405007388 */ /* 0x0041e20000000800 */
[----:B------:R-:W-:Y:S06]  /*0140*/  BAR.SYNC.DEFER_BLOCKING 0x0 ;  /* 0x0000000000007b1d */ /* 0x000fec0000010000 */
[----:B------:R-:W-:Y:S05]  /*0150*/  @!P1 BRA `(.L_x_0) ;  /* 0x00000000002c9947 */ /* 0x000fea0003800000 */
.L_x_1:
[----:B------:R-:W-:-:S04]  /*0160*/  SHF.R.U32.HI R8, RZ, 0x1, R0 ;  /* 0x00000001ff087819 */ /* 0x000fc80000011600 */
[----:B------:R-:W-:-:S13]  /*0170*/  ISETP.GE.U32.AND P1, PT, R6, R8, PT ;  /* 0x000000080600720c */ /* 0x000fda0003f26070 */
[----:B------:R-:W-:Y:S01]  /*0180*/  @!P1 LEA R2, R8, R5, 0x2 ;  /* 0x0000000508029211 */ /* 0x000fe200078e10ff */
[----:B------:R-:W-:Y:S05]  /*0190*/  @!P1 LDS R3, [R5] ;  /* 0x0000000005039984 */ /* 0x000fea0000000800 */
[----:B------:R-:W0:Y:S02]  /*01a0*/  @!P1 LDS R2, [R2] ;  /* 0x0000000002029984 */ /* 0x000e240000000800 */
[----:B0-----:R-:W-:-:S05]  /*01b0*/  @!P1 FADD R4, R2, R3 ;  /* 0x0000000302049221 */ /* 0x001fca0000000000 */
[----:B------:R1:W-:Y:S01]  /*01c0*/  @!P1 STS [R5], R4 ;  /* 0x0000000405009388 */ /* 0x0003e20000000800 */
[----:B------:R-:W-:Y:S01]  /*01d0*/  BAR.SYNC.DEFER_BLOCKING 0x0 ;  /* 0x0000000000007b1d */ /* 0x000fe20000010000 */
[----:B------:R-:W-:Y:S01]  /*01e0*/  ISETP.GT.U32.AND P1, PT, R0, 0x3, PT ;  /* 0x000000030000780c */ /* 0x000fe20003f24070 */
[----:B------:R-:W-:-:S12]  /*01f0*/  IMAD.MOV.U32 R0, RZ, RZ, R8 ;  /* 0x000000ffff007224 */ /* 0x000fd800078e0008 */
[----:B-1----:R-:W-:Y:S05]  /*0200*/  @P1 BRA `(.L_x_1) ;  /* 0xfffffffc00d41947 */ /* 0x002fea000383ffff */
.L_x_0:
[----:B------:R-:W-:Y:S05]  /*0210*/  @P0 EXIT ;  /* 0x000000000000094d */ /* 0x000fea0003800000 */
[----:B------:R-:W1:Y:S01]  /*0220*/  S2UR UR5, SR_CgaCtaId ;  /* 0x00000000000579c3 */ /* 0x000e620000008800 */
[----:B------:R-:W-:-:S07]  /*0230*/  UMOV UR4, 0x400 ;  /* 0x0000040000047882 */ /* 0x000fce0000000000 */
[----:B------:R-:W2:Y:S01]  /*0240*/  LDC.64 R2, c[0x0][0x388] ;  /* 0x0000e200ff027b82 */ /* 0x000ea20000000a00 */
[----:B-1----:R-:W-:Y:S01]  /*0250*/  ULEA UR4, UR5, UR4, 0x18 ;  /* 0x0000000405047291 */ /* 0x002fe2000f8ec0ff */
[----:B--2---:R-:W-:-:S08]  /*0260*/  IMAD.WIDE.U32 R2, R7, 0x4, R2 ;  /* 0x0000000407027825 */ /* 0x004fd000078e0002 */
[----:B0-----:R-:W0:Y:S04]  /*0270*/  LDS R5, [UR4] ;  /* 0x00000004ff057984 */ /* 0x001e280008000800 */
[----:B0-----:R-:W-:Y:S01]  /*0280*/  STG.E desc[UR6][R2.64], R5 ;  /* 0x0000000502007986 */ /* 0x001fe2000c101906 */
[----:B------:R-:W-:Y:S05]  /*0290*/  EXIT ;  /* 0x000000000000794d */ /* 0x000fea0003800000 */
.L_x_2:
[----:B------:R-:W-:-:S00]  /*02a0*/  BRA `(.L_x_2) ;  /* 0xfffffffc00fc7947 */ /* 0x000fc0000383ffff */
[----:B------:R-:W-:-:S00]  /*02b0*/  NOP ;  /* 0x0000000000007918 */ /* 0x000fc00000000000 */
        /* <DEDUP_REMOVED lines=12> */
.L_x_3:


//--------------------- .nv.shared._Z9sumKernelPKfPfi --------------------------
	.section	.nv.shared._Z9sumKernelPKfPfi,"aw",@nobits
	.sectionflags	@""
	.align	16
	.zero		1024


//--------------------- .nv.shared.reserved.0     --------------------------
	.section	.nv.shared.reserved.0,"aw",@nobits
	.weak		__nv_reservedSMEM_offset_0_alias
	.size		__nv_reservedSMEM_offset_0_alias, 0, 64
	.other		__nv_reservedSMEM_offset_0_alias,@"STO_CUDA_RESERVED_SHARED STV_DEFAULT"
__nv_reservedSMEM_offset_0_alias:
	.zero		0
	.zero		64


//--------------------- .nv.constant0._Z9sumKernelPKfPfi --------------------------
	.section	.nv.constant0._Z9sumKernelPKfPfi,"a",@progbits
	.sectionflags	@""
	.align	4
.nv.constant0._Z9sumKernelPKfPfi:
	.zero		916


//--------------------- SYMBOLS --------------------------

	.type		.nv.reservedSmem.offset0,@object
	.size		.nv.reservedSmem.offset0,0x4
	.type		.nv.reservedSmem.cap,@object
	.size		.nv.reservedSmem.cap,0x4
